	.headerflags	@"EF_CUDA_TEXMODE_UNIFIED EF_CUDA_64BIT_ADDRESS EF_CUDA_ACCELERATORS EF_CUDA_SM90 EF_CUDA_VIRTUAL_SM(EF_CUDA_SM90)"
	.elftype	@"ET_EXEC"


//--------------------- .nv.info                  --------------------------
	.section	.nv.info,"",@"SHT_CUDA_INFO"
	.align	4


	//----- nvinfo : EIATTR_REGCOUNT
	.align		4
        /*0000*/ 	.byte	0x04, 0x2f
        /*0002*/ 	.short	(.L_1 - .L_0)
	.align		4
.L_0:
        /*0004*/ 	.word	index@(triton_poi_fused_convolution_relu_16)
        /*0008*/ 	.word	0x0000000c


	//----- nvinfo : EIATTR_MIN_STACK_SIZE
	.align		4
.L_1:
        /*000c*/ 	.byte	0x04, 0x12
        /*000e*/ 	.short	(.L_3 - .L_2)
	.align		4
.L_2:
        /*0010*/ 	.word	index@(triton_poi_fused_convolution_relu_16)
        /*0014*/ 	.word	0x00000000


	//----- nvinfo : EIATTR_FRAME_SIZE
	.align		4
.L_3:
        /*0018*/ 	.byte	0x04, 0x11
        /*001a*/ 	.short	(.L_5 - .L_4)
	.align		4
.L_4:
        /*001c*/ 	.word	index@(triton_poi_fused_convolution_relu_16)
        /*0020*/ 	.word	0x00000000


	//----- nvinfo : EIATTR_MIN_STACK_SIZE
	.align		4
.L_5:
        /*0024*/ 	.byte	0x04, 0x12
        /*0026*/ 	.short	(.L_7 - .L_6)
	.align		4
.L_6:
        /*0028*/ 	.word	index@(triton_poi_fused_convolution_relu_16)
        /*002c*/ 	.word	0x00000000
.L_7:


//--------------------- .nv.info.triton_poi_fused_convolution_relu_16 --------------------------
	.section	.nv.info.triton_poi_fused_convolution_relu_16,"",@"SHT_CUDA_INFO"
	.sectionflags	@""
	.align	4


	//----- nvinfo : EIATTR_CUDA_API_VERSION
	.align		4
        /*0000*/ 	.byte	0x04, 0x37
        /*0002*/ 	.short	(.L_9 - .L_8)
.L_8:
        /*0004*/ 	.word	0x0000007c


	//----- nvinfo : EIATTR_KPARAM_INFO
	.align		4
.L_9:
        /*0008*/ 	.byte	0x04, 0x17
        /*000a*/ 	.short	(.L_11 - .L_10)
.L_10:
        /*000c*/ 	.word	0x00000000
        /*0010*/ 	.short	0x0002
        /*0012*/ 	.short	0x0010
        /*0014*/ 	.byte	0x00, 0xf0, 0x11, 0x00


	//----- nvinfo : EIATTR_KPARAM_INFO
	.align		4
.L_11:
        /*0018*/ 	.byte	0x04, 0x17
        /*001a*/ 	.short	(.L_13 - .L_12)
.L_12:
        /*001c*/ 	.word	0x00000000
        /*0020*/ 	.short	0x0001
        /*0022*/ 	.short	0x0008
        /*0024*/ 	.byte	0x00, 0xf4, 0x21, 0x00


	//----- nvinfo : EIATTR_KPARAM_INFO
	.align		4
.L_13:
        /*0028*/ 	.byte	0x04, 0x17
        /*002a*/ 	.short	(.L_15 - .L_14)
.L_14:
        /*002c*/ 	.word	0x00000000
        /*0030*/ 	.short	0x0000
        /*0032*/ 	.short	0x0000
        /*0034*/ 	.byte	0x00, 0xf4, 0x21, 0x00


	//----- nvinfo : EIATTR_SPARSE_MMA_MASK
	.align		4
.L_15:
        /*0038*/ 	.byte	0x03, 0x50
        /*003a*/ 	.short	0x0000


	//----- nvinfo : EIATTR_MAXREG_COUNT
	.align		4
        /*003c*/ 	.byte	0x03, 0x1b
        /*003e*/ 	.short	0x00ff


	//----- nvinfo : EIATTR_EXIT_INSTR_OFFSETS
	.align		4
        /*0040*/ 	.byte	0x04, 0x1c
        /*0042*/ 	.short	(.L_17 - .L_16)


	//   ....[0]....
.L_16:
        /*0044*/ 	.word	0x000001b0


	//----- nvinfo : EIATTR_REQNTID
	.align		4
.L_17:
        /*0048*/ 	.byte	0x04, 0x10
        /*004a*/ 	.short	(.L_19 - .L_18)
.L_18:
        /*004c*/ 	.word	0x00000080
        /*0050*/ 	.word	0x00000001
        /*0054*/ 	.word	0x00000001


	//----- nvinfo : EIATTR_CBANK_PARAM_SIZE
	.align		4
.L_19:
        /*0058*/ 	.byte	0x03, 0x19
        /*005a*/ 	.short	0x0014


	//----- nvinfo : EIATTR_PARAM_CBANK
	.align		4
        /*005c*/ 	.byte	0x04, 0x0a
        /*005e*/ 	.short	(.L_21 - .L_20)
	.align		4
.L_20:
        /*0060*/ 	.word	index@(.nv.constant0.triton_poi_fused_convolution_relu_16)
        /*0064*/ 	.short	0x0210
        /*0066*/ 	.short	0x0014


	//----- nvinfo : EIATTR_SW_WAR
	.align		4
.L_21:
        /*0068*/ 	.byte	0x04, 0x36
        /*006a*/ 	.short	(.L_23 - .L_22)
.L_22:
        /*006c*/ 	.word	0x00000008
.L_23:


//--------------------- .nv.callgraph             --------------------------
	.section	.nv.callgraph,"",@"SHT_CUDA_CALLGRAPH"
	.align	4
	.sectionentsize	8
	.align		4
        /*0000*/ 	.word	0x00000000
	.align		4
        /*0004*/ 	.word	0xffffffff
	.align		4
        /*0008*/ 	.word	0x00000000
	.align		4
        /*000c*/ 	.word	0xfffffffe
	.align		4
        /*0010*/ 	.word	0x00000000
	.align		4
        /*0014*/ 	.word	0xfffffffd
	.align		4
        /*0018*/ 	.word	0x00000000
	.align		4
        /*001c*/ 	.word	0xfffffffc


//--------------------- .text.triton_poi_fused_convolution_relu_16 --------------------------
	.section	.text.triton_poi_fused_convolution_relu_16,"ax",@progbits
	.align	128
        .global         triton_poi_fused_convolution_relu_16
        .type           triton_poi_fused_convolution_relu_16,@function
        .size           triton_poi_fused_convolution_relu_16,(.L_x_1 - triton_poi_fused_convolution_relu_16)
        .other          triton_poi_fused_convolution_relu_16,@"STO_CUDA_ENTRY STV_DEFAULT"
triton_poi_fused_convolution_relu_16:
.text.triton_poi_fused_convolution_relu_16:
[----:B------:R-:W-:Y:S01]  /*0000*/  LDC R1, c[0x0][0x28] ;  /* 0x00000a00ff017b82 */ /* 0x000fe20000000800 */
[----:B------:R-:W1:Y:S07]  /*0010*/  S2R R0, SR_TID.X ;  /* 0x0000000000007919 */ /* 0x000e6e0000002100 */
[----:B------:R-:W2:Y:S01]  /*0020*/  LDC.64 R4, c[0x0][0x218] ;  /* 0x00008600ff047b82 */ /* 0x000ea20000000a00 */
[----:B------:R-:W-:Y:S01]  /*0030*/  ULDC.64 UR4, c[0x0][0x208] ;  /* 0x0000820000047ab9 */ /* 0x000fe20000000a00 */
[----:B------:R-:W3:Y:S06]  /*0040*/  S2R R7, SR_CTAID.X ;  /* 0x0000000000077919 */ /* 0x000eec0000002500 */
[----:B------:R-:W4:Y:S01]  /*0050*/  LDC.64 R2, c[0x0][0x210] ;  /* 0x00008400ff027b82 */ /* 0x000f220000000a00 */
[----:B-1----:R-:W-:Y:S01]  /*0060*/  IMAD.SHL.U32 R0, R0, 0x2, RZ ;  /* 0x0000000200007824 */ /* 0x002fe200078e00ff */
[----:B---3--:R-:W-:-:S04]  /*0070*/  SHF.R.S32.HI R6, RZ, 0x17, R7 ;  /* 0x00000017ff067819 */ /* 0x008fc80000011407 */
[----:B------:R-:W-:Y:S02]  /*0080*/  LOP3.LUT R0, R0, 0xfe, RZ, 0xc0, !PT ;  /* 0x000000fe00007812 */ /* 0x000fe400078ec0ff */
[----:B------:R-:W-:-:S03]  /*0090*/  SGXT R6, R6, 0x1 ;  /* 0x000000010606781a */ /* 0x000fc60000000200 */
[----:B------:R-:W-:-:S04]  /*00a0*/  IMAD R7, R7, 0x100, R0 ;  /* 0x0000010007077824 */ /* 0x000fc800078e0200 */
[----:B----4-:R-:W-:Y:S01]  /*00b0*/  IMAD.WIDE R2, R7, 0x4, R2 ;  /* 0x0000000407027825 */ /* 0x010fe200078e0202 */
[----:B------:R-:W-:-:S04]  /*00c0*/  LEA.HI R6, R6, R7, RZ, 0x8 ;  /* 0x0000000706067211 */ /* 0x000fc800078f40ff */
[----:B------:R-:W-:-:S04]  /*00d0*/  SHF.R.S32.HI R6, RZ, 0x8, R6 ;  /* 0x00000008ff067819 */ /* 0x000fc80000011406 */
[----:B------:R-:W-:-:S04]  /*00e0*/  LEA.HI R0, R6, R6, RZ, 0x6 ;  /* 0x0000000606007211 */ /* 0x000fc800078f30ff */
[----:B------:R-:W-:-:S05]  /*00f0*/  LOP3.LUT R9, R0, 0xffffffc0, RZ, 0xc0, !PT ;  /* 0xffffffc000097812 */ /* 0x000fca00078ec0ff */
[----:B------:R-:W-:Y:S02]  /*0100*/  IMAD.IADD R9, R6, 0x1, -R9 ;  /* 0x0000000106097824 */ /* 0x000fe400078e0a09 */
[----:B------:R-:W3:Y:S02]  /*0110*/  LDG.E.64 R6, desc[UR4][R2.64] ;  /* 0x0000000402067981 */ /* 0x000ee4000c1e1b00 */
[----:B--2---:R-:W-:-:S06]  /*0120*/  IMAD.WIDE R4, R9, 0x4, R4 ;  /* 0x0000000409047825 */ /* 0x004fcc00078e0204 */
[----:B------:R-:W3:Y:S02]  /*0130*/  LDG.E.EL R4, desc[UR4][R4.64] ;  /* 0x0000000404047981 */ /* 0x000ee4000c2e1900 */
[CC--:B---3--:R-:W-:Y:S01]  /*0140*/  FSETP.GEU.AND P0, PT, R6.reuse, -R4.reuse, PT ;  /* 0x800000040600720b */ /* 0x0c8fe20003f0e000 */
[--C-:B------:R-:W-:Y:S01]  /*0150*/  FADD R6, R6, R4.reuse ;  /* 0x0000000406067221 */ /* 0x100fe20000000000 */
[C---:B------:R-:W-:Y:S01]  /*0160*/  FADD R0, R7.reuse, R4 ;  /* 0x0000000407007221 */ /* 0x040fe20000000000 */
[----:B------:R-:W-:-:S03]  /*0170*/  FSETP.GEU.AND P1, PT, R7, -R4, PT ;  /* 0x800000040700720b */ /* 0x000fc60003f2e000 */
[----:B------:R-:W-:Y:S02]  /*0180*/  FSEL R6, R6, RZ, P0 ;  /* 0x000000ff06067208 */ /* 0x000fe40000000000 */
[----:B------:R-:W-:-:S05]  /*0190*/  FSEL R7, R0, RZ, P1 ;  /* 0x000000ff00077208 */ /* 0x000fca0000800000 */
[----:B------:R-:W-:Y:S01]  /*01a0*/  STG.E.64 desc[UR4][R2.64], R6 ;  /* 0x0000000602007986 */ /* 0x000fe2000c101b04 */
[----:B------:R-:W-:Y:S05]  /*01b0*/  EXIT ;  /* 0x000000000000794d */ /* 0x000fea0003800000 */
.L_x_0:
[----:B------:R-:W-:-:S00]  /*01c0*/  BRA `(.L_x_0) ;  /* 0xfffffffc00fc7947 */ /* 0x000fc0000383ffff */
[----:B------:R-:W-:-:S00]  /*01d0*/  NOP ;  /* 0x0000000000007918 */ /* 0x000fc00000000000 */
        /* <DEDUP_REMOVED lines=10> */
.L_x_1:


//--------------------- .nv.constant0.triton_poi_fused_convolution_relu_16 --------------------------
	.section	.nv.constant0.triton_poi_fused_convolution_relu_16,"a",@progbits
	.sectionflags	@""
	.align	4
.nv.constant0.triton_poi_fused_convolution_relu_16:
	.zero		548
